//
// Generated by NVIDIA NVVM Compiler
//
// Compiler Build ID: CL-36424714
// Cuda compilation tools, release 13.0, V13.0.88
// Based on NVVM 20.0.0
//

.version 9.0
.target sm_100
.address_size 64

	// .globl	_Z17verschluessselungPlS_

.visible .entry _Z17verschluessselungPlS_(
	.param .u64 .ptr .align 1 _Z17verschluessselungPlS__param_0,
	.param .u64 .ptr .align 1 _Z17verschluessselungPlS__param_1
)
{
	.reg .b32 	%r<2>;
	.reg .b64 	%rd<78>;

	ld.param.u64 	%rd1, [_Z17verschluessselungPlS__param_0];
	ld.param.u64 	%rd2, [_Z17verschluessselungPlS__param_1];
	cvta.to.global.u64 	%rd3, %rd2;
	cvta.to.global.u64 	%rd4, %rd1;
	mov.u32 	%r1, %ctaid.x;
	mul.wide.u32 	%rd5, %r1, 56;
	add.s64 	%rd6, %rd4, %rd5;
	ld.global.u64 	%rd7, [%rd6];
	mul.lo.s64 	%rd8, %rd7, %rd7;
	mul.lo.s64 	%rd9, %rd8, %rd7;
	mul.hi.s64 	%rd10, %rd9, -8608480567731124087;
	add.s64 	%rd11, %rd10, %rd9;
	shr.u64 	%rd12, %rd11, 63;
	shr.s64 	%rd13, %rd11, 3;
	add.s64 	%rd14, %rd13, %rd12;
	mul.lo.s64 	%rd15, %rd14, 15;
	sub.s64 	%rd16, %rd9, %rd15;
	add.s64 	%rd17, %rd3, %rd5;
	st.global.u64 	[%rd17], %rd16;
	ld.global.u64 	%rd18, [%rd6+8];
	mul.lo.s64 	%rd19, %rd18, %rd18;
	mul.lo.s64 	%rd20, %rd19, %rd18;
	mul.hi.s64 	%rd21, %rd20, -8608480567731124087;
	add.s64 	%rd22, %rd21, %rd20;
	shr.u64 	%rd23, %rd22, 63;
	shr.s64 	%rd24, %rd22, 3;
	add.s64 	%rd25, %rd24, %rd23;
	mul.lo.s64 	%rd26, %rd25, 15;
	sub.s64 	%rd27, %rd20, %rd26;
	st.global.u64 	[%rd17+8], %rd27;
	ld.global.u64 	%rd28, [%rd6+16];
	mul.lo.s64 	%rd29, %rd28, %rd28;
	mul.lo.s64 	%rd30, %rd29, %rd28;
	mul.hi.s64 	%rd31, %rd30, -8608480567731124087;
	add.s64 	%rd32, %rd31, %rd30;
	shr.u64 	%rd33, %rd32, 63;
	shr.s64 	%rd34, %rd32, 3;
	add.s64 	%rd35, %rd34, %rd33;
	mul.lo.s64 	%rd36, %rd35, 15;
	sub.s64 	%rd37, %rd30, %rd36;
	st.global.u64 	[%rd17+16], %rd37;
	ld.global.u64 	%rd38, [%rd6+24];
	mul.lo.s64 	%rd39, %rd38, %rd38;
	mul.lo.s64 	%rd40, %rd39, %rd38;
	mul.hi.s64 	%rd41, %rd40, -8608480567731124087;
	add.s64 	%rd42, %rd41, %rd40;
	shr.u64 	%rd43, %rd42, 63;
	shr.s64 	%rd44, %rd42, 3;
	add.s64 	%rd45, %rd44, %rd43;
	mul.lo.s64 	%rd46, %rd45, 15;
	sub.s64 	%rd47, %rd40, %rd46;
	st.global.u64 	[%rd17+24], %rd47;
	ld.global.u64 	%rd48, [%rd6+32];
	mul.lo.s64 	%rd49, %rd48, %rd48;
	mul.lo.s64 	%rd50, %rd49, %rd48;
	mul.hi.s64 	%rd51, %rd50, -8608480567731124087;
	add.s64 	%rd52, %rd51, %rd50;
	shr.u64 	%rd53, %rd52, 63;
	shr.s64 	%rd54, %rd52, 3;
	add.s64 	%rd55, %rd54, %rd53;
	mul.lo.s64 	%rd56, %rd55, 15;
	sub.s64 	%rd57, %rd50, %rd56;
	st.global.u64 	[%rd17+32], %rd57;
	ld.global.u64 	%rd58, [%rd6+40];
	mul.lo.s64 	%rd59, %rd58, %rd58;
	mul.lo.s64 	%rd60, %rd59, %rd58;
	mul.hi.s64 	%rd61, %rd60, -8608480567731124087;
	add.s64 	%rd62, %rd61, %rd60;
	shr.u64 	%rd63, %rd62, 63;
	shr.s64 	%rd64, %rd62, 3;
	add.s64 	%rd65, %rd64, %rd63;
	mul.lo.s64 	%rd66, %rd65, 15;
	sub.s64 	%rd67, %rd60, %rd66;
	st.global.u64 	[%rd17+40], %rd67;
	ld.global.u64 	%rd68, [%rd6+48];
	mul.lo.s64 	%rd69, %rd68, %rd68;
	mul.lo.s64 	%rd70, %rd69, %rd68;
	mul.hi.s64 	%rd71, %rd70, -8608480567731124087;
	add.s64 	%rd72, %rd71, %rd70;
	shr.u64 	%rd73, %rd72, 63;
	shr.s64 	%rd74, %rd72, 3;
	add.s64 	%rd75, %rd74, %rd73;
	mul.lo.s64 	%rd76, %rd75, 15;
	sub.s64 	%rd77, %rd70, %rd76;
	st.global.u64 	[%rd17+48], %rd77;
	ret;

}
	// .globl	_Z17entschluessselungPlS_
.visible .entry _Z17entschluessselungPlS_(
	.param .u64 .ptr .align 1 _Z17entschluessselungPlS__param_0,
	.param .u64 .ptr .align 1 _Z17entschluessselungPlS__param_1
)
{
	.reg .b32 	%r<2>;
	.reg .b64 	%rd<78>;

	ld.param.u64 	%rd1, [_Z17entschluessselungPlS__param_0];
	ld.param.u64 	%rd2, [_Z17entschluessselungPlS__param_1];
	cvta.to.global.u64 	%rd3, %rd2;
	cvta.to.global.u64 	%rd4, %rd1;
	mov.u32 	%r1, %ctaid.x;
	mul.wide.u32 	%rd5, %r1, 56;
	add.s64 	%rd6, %rd4, %rd5;
	ld.global.u64 	%rd7, [%rd6];
	mul.lo.s64 	%rd8, %rd7, %rd7;
	mul.lo.s64 	%rd9, %rd8, %rd7;
	mul.hi.s64 	%rd10, %rd9, -8608480567731124087;
	add.s64 	%rd11, %rd10, %rd9;
	shr.u64 	%rd12, %rd11, 63;
	shr.s64 	%rd13, %rd11, 3;
	add.s64 	%rd14, %rd13, %rd12;
	mul.lo.s64 	%rd15, %rd14, 15;
	sub.s64 	%rd16, %rd9, %rd15;
	add.s64 	%rd17, %rd3, %rd5;
	st.global.u64 	[%rd17], %rd16;
	ld.global.u64 	%rd18, [%rd6+8];
	mul.lo.s64 	%rd19, %rd18, %rd18;
	mul.lo.s64 	%rd20, %rd19, %rd18;
	mul.hi.s64 	%rd21, %rd20, -8608480567731124087;
	add.s64 	%rd22, %rd21, %rd20;
	shr.u64 	%rd23, %rd22, 63;
	shr.s64 	%rd24, %rd22, 3;
	add.s64 	%rd25, %rd24, %rd23;
	mul.lo.s64 	%rd26, %rd25, 15;
	sub.s64 	%rd27, %rd20, %rd26;
	st.global.u64 	[%rd17+8], %rd27;
	ld.global.u64 	%rd28, [%rd6+16];
	mul.lo.s64 	%rd29, %rd28, %rd28;
	mul.lo.s64 	%rd30, %rd29, %rd28;
	mul.hi.s64 	%rd31, %rd30, -8608480567731124087;
	add.s64 	%rd32, %rd31, %rd30;
	shr.u64 	%rd33, %rd32, 63;
	shr.s64 	%rd34, %rd32, 3;
	add.s64 	%rd35, %rd34, %rd33;
	mul.lo.s64 	%rd36, %rd35, 15;
	sub.s64 	%rd37, %rd30, %rd36;
	st.global.u64 	[%rd17+16], %rd37;
	ld.global.u64 	%rd38, [%rd6+24];
	mul.lo.s64 	%rd39, %rd38, %rd38;
	mul.lo.s64 	%rd40, %rd39, %rd38;
	mul.hi.s64 	%rd41, %rd40, -8608480567731124087;
	add.s64 	%rd42, %rd41, %rd40;
	shr.u64 	%rd43, %rd42, 63;
	shr.s64 	%rd44, %rd42, 3;
	add.s64 	%rd45, %rd44, %rd43;
	mul.lo.s64 	%rd46, %rd45, 15;
	sub.s64 	%rd47, %rd40, %rd46;
	st.global.u64 	[%rd17+24], %rd47;
	ld.global.u64 	%rd48, [%rd6+32];
	mul.lo.s64 	%rd49, %rd48, %rd48;
	mul.lo.s64 	%rd50, %rd49, %rd48;
	mul.hi.s64 	%rd51, %rd50, -8608480567731124087;
	add.s64 	%rd52, %rd51, %rd50;
	shr.u64 	%rd53, %rd52, 63;
	shr.s64 	%rd54, %rd52, 3;
	add.s64 	%rd55, %rd54, %rd53;
	mul.lo.s64 	%rd56, %rd55, 15;
	sub.s64 	%rd57, %rd50, %rd56;
	st.global.u64 	[%rd17+32], %rd57;
	ld.global.u64 	%rd58, [%rd6+40];
	mul.lo.s64 	%rd59, %rd58, %rd58;
	mul.lo.s64 	%rd60, %rd59, %rd58;
	mul.hi.s64 	%rd61, %rd60, -8608480567731124087;
	add.s64 	%rd62, %rd61, %rd60;
	shr.u64 	%rd63, %rd62, 63;
	shr.s64 	%rd64, %rd62, 3;
	add.s64 	%rd65, %rd64, %rd63;
	mul.lo.s64 	%rd66, %rd65, 15;
	sub.s64 	%rd67, %rd60, %rd66;
	st.global.u64 	[%rd17+40], %rd67;
	ld.global.u64 	%rd68, [%rd6+48];
	mul.lo.s64 	%rd69, %rd68, %rd68;
	mul.lo.s64 	%rd70, %rd69, %rd68;
	mul.hi.s64 	%rd71, %rd70, -8608480567731124087;
	add.s64 	%rd72, %rd71, %rd70;
	shr.u64 	%rd73, %rd72, 63;
	shr.s64 	%rd74, %rd72, 3;
	add.s64 	%rd75, %rd74, %rd73;
	mul.lo.s64 	%rd76, %rd75, 15;
	sub.s64 	%rd77, %rd70, %rd76;
	st.global.u64 	[%rd17+48], %rd77;
	ret;

}


// ===== COMPILED SASS (sm_100) =====

	.target	sm_100

	.elftype	@"ET_EXEC"


//--------------------- .note.nv.tkinfo           --------------------------
	.section	.note.nv.tkinfo,"",@"SHT_NOTE"
	.sectionflags	@"SHF_NOTE_NV_TKINFO"
	.tkinfo
        /*0018*/ 	.word	0x00000002
        /*0030*/ 	.string	""
        /*0030*/ 	.string	"ptxas"
        /*0030*/ 	.string	"Cuda compilation tools, release 13.0, V13.0.88"
        /*0030*/ 	.string	"Build cuda_13.0.r13.0/compiler.36424714_0"
        /*0030*/ 	.string	"-arch sm_100 -m 64 "



//--------------------- .note.nv.cuinfo           --------------------------
	.section	.note.nv.cuinfo,"",@"SHT_NOTE"
	.sectionflags	@"SHF_NOTE_NV_CUINFO"
        /*0018*/ 	.short	0x0002
        /*001a*/ 	.short	0x0064
        /*001c*/ 	.short	0x0082
	.zero		2


//--------------------- .nv.info                  --------------------------
	.section	.nv.info,"",@"SHT_CUDA_INFO"
	.align	4


	//----- nvinfo : EIATTR_REGCOUNT
	.align		4
        /*0000*/ 	.byte	0x04, 0x2f
        /*0002*/ 	.short	(.L_1 - .L_0)
	.align		4
.L_0:
        /*0004*/ 	.word	index@(_Z17verschluessselungPlS_)
        /*0008*/ 	.word	0x00000010


	//----- nvinfo : EIATTR_FRAME_SIZE
	.align		4
.L_1:
        /*000c*/ 	.byte	0x04, 0x11
        /*000e*/ 	.short	(.L_3 - .L_2)
	.align		4
.L_2:
        /*0010*/ 	.word	index@(_Z17verschluessselungPlS_)
        /*0014*/ 	.word	0x00000000


	//----- nvinfo : EIATTR_REGCOUNT
	.align		4
.L_3:
        /*0018*/ 	.byte	0x04, 0x2f
        /*001a*/ 	.short	(.L_5 - .L_4)
	.align		4
.L_4:
        /*001c*/ 	.word	index@(_Z17entschluessselungPlS_)
        /*0020*/ 	.word	0x00000010


	//----- nvinfo : EIATTR_FRAME_SIZE
	.align		4
.L_5:
        /*0024*/ 	.byte	0x04, 0x11
        /*0026*/ 	.short	(.L_7 - .L_6)
	.align		4
.L_6:
        /*0028*/ 	.word	index@(_Z17entschluessselungPlS_)
        /*002c*/ 	.word	0x00000000


	//----- nvinfo : EIATTR_MIN_STACK_SIZE
	.align		4
.L_7:
        /*0030*/ 	.byte	0x04, 0x12
        /*0032*/ 	.short	(.L_9 - .L_8)
	.align		4
.L_8:
        /*0034*/ 	.word	index@(_Z17entschluessselungPlS_)
        /*0038*/ 	.word	0x00000000


	//----- nvinfo : EIATTR_MIN_STACK_SIZE
	.align		4
.L_9:
        /*003c*/ 	.byte	0x04, 0x12
        /*003e*/ 	.short	(.L_11 - .L_10)
	.align		4
.L_10:
        /*0040*/ 	.word	index@(_Z17verschluessselungPlS_)
        /*0044*/ 	.word	0x00000000
.L_11:


//--------------------- .nv.compat                --------------------------
	.section	.nv.compat,"",@"SHT_CUDA_COMPAT_INFO"
	.align	4
        /*0000*/ 	.byte	0x02, 0x09, 0x00, 0x00, 0x02, 0x02, 0x01, 0x00, 0x02, 0x05, 0x05, 0x00, 0x03, 0x07, 0x01, 0x01
        /*0010*/ 	.byte	0x02, 0x03, 0x00, 0x00, 0x02, 0x06, 0x01, 0x00, 0x04, 0x0b, 0x08, 0x00, 0x09, 0x00, 0x00, 0x00
        /*0020*/ 	.byte	0x00, 0x00, 0x00, 0x00


//--------------------- .nv.info._Z17entschluessselungPlS_ --------------------------
	.section	.nv.info._Z17entschluessselungPlS_,"",@"SHT_CUDA_INFO"
	.sectionflags	@""
	.align	4


	//----- nvinfo : EIATTR_CUDA_API_VERSION
	.align		4
        /*0000*/ 	.byte	0x04, 0x37
        /*0002*/ 	.short	(.L_13 - .L_12)
.L_12:
        /*0004*/ 	.word	0x00000082


	//----- nvinfo : EIATTR_KPARAM_INFO
	.align		4
.L_13:
        /*0008*/ 	.byte	0x04, 0x17
        /*000a*/ 	.short	(.L_15 - .L_14)
.L_14:
        /*000c*/ 	.word	0x00000000
        /*0010*/ 	.short	0x0001
        /*0012*/ 	.short	0x0008
        /*0014*/ 	.byte	0x00, 0xf5, 0x21, 0x00


	//----- nvinfo : EIATTR_KPARAM_INFO
	.align		4
.L_15:
        /*0018*/ 	.byte	0x04, 0x17
        /*001a*/ 	.short	(.L_17 - .L_16)
.L_16:
        /*001c*/ 	.word	0x00000000
        /*0020*/ 	.short	0x0000
        /*0022*/ 	.short	0x0000
        /*0024*/ 	.byte	0x00, 0xf5, 0x21, 0x00


	//----- nvinfo : EIATTR_SPARSE_MMA_MASK
	.align		4
.L_17:
        /*0028*/ 	.byte	0x03, 0x50
        /*002a*/ 	.short	0x0000


	//----- nvinfo : EIATTR_MAXREG_COUNT
	.align		4
        /*002c*/ 	.byte	0x03, 0x1b
        /*002e*/ 	.short	0x00ff


	//----- nvinfo : EIATTR_MERCURY_ISA_VERSION
	.align		4
        /*0030*/ 	.byte	0x03, 0x5f
        /*0032*/ 	.short	0x0101


	//----- nvinfo : EIATTR_VRC_CTA_INIT_COUNT
	.align		4
        /*0034*/ 	.byte	0x02, 0x4a
	.zero		1
	.zero		1


	//----- nvinfo : EIATTR_EXIT_INSTR_OFFSETS
	.align		4
        /*0038*/ 	.byte	0x04, 0x1c
        /*003a*/ 	.short	(.L_19 - .L_18)


	//   ....[0]....
.L_18:
        /*003c*/ 	.word	0x00000df0


	//----- nvinfo : EIATTR_CBANK_PARAM_SIZE
	.align		4
.L_19:
        /*0040*/ 	.byte	0x03, 0x19
        /*0042*/ 	.short	0x0010


	//----- nvinfo : EIATTR_PARAM_CBANK
	.align		4
        /*0044*/ 	.byte	0x04, 0x0a
        /*0046*/ 	.short	(.L_21 - .L_20)
	.align		4
.L_20:
        /*0048*/ 	.word	index@(.nv.constant0._Z17entschluessselungPlS_)
        /*004c*/ 	.short	0x0380
        /*004e*/ 	.short	0x0010


	//----- nvinfo : EIATTR_SW_WAR
	.align		4
.L_21:
        /*0050*/ 	.byte	0x04, 0x36
        /*0052*/ 	.short	(.L_23 - .L_22)
.L_22:
        /*0054*/ 	.word	0x00000008
.L_23:


//--------------------- .nv.info._Z17verschluessselungPlS_ --------------------------
	.section	.nv.info._Z17verschluessselungPlS_,"",@"SHT_CUDA_INFO"
	.sectionflags	@""
	.align	4


	//----- nvinfo : EIATTR_CUDA_API_VERSION
	.align		4
        /*0000*/ 	.byte	0x04, 0x37
        /*0002*/ 	.short	(.L_25 - .L_24)
.L_24:
        /*0004*/ 	.word	0x00000082


	//----- nvinfo : EIATTR_KPARAM_INFO
	.align		4
.L_25:
        /*0008*/ 	.byte	0x04, 0x17
        /*000a*/ 	.short	(.L_27 - .L_26)
.L_26:
        /*000c*/ 	.word	0x00000000
        /*0010*/ 	.short	0x0001
        /*0012*/ 	.short	0x0008
        /*0014*/ 	.byte	0x00, 0xf5, 0x21, 0x00


	//----- nvinfo : EIATTR_KPARAM_INFO
	.align		4
.L_27:
        /*0018*/ 	.byte	0x04, 0x17
        /*001a*/ 	.short	(.L_29 - .L_28)
.L_28:
        /*001c*/ 	.word	0x00000000
        /*0020*/ 	.short	0x0000
        /*0022*/ 	.short	0x0000
        /*0024*/ 	.byte	0x00, 0xf5, 0x21, 0x00


	//----- nvinfo : EIATTR_SPARSE_MMA_MASK
	.align		4
.L_29:
        /*0028*/ 	.byte	0x03, 0x50
        /*002a*/ 	.short	0x0000


	//----- nvinfo : EIATTR_MAXREG_COUNT
	.align		4
        /*002c*/ 	.byte	0x03, 0x1b
        /*002e*/ 	.short	0x00ff


	//----- nvinfo : EIATTR_MERCURY_ISA_VERSION
	.align		4
        /*0030*/ 	.byte	0x03, 0x5f
        /*0032*/ 	.short	0x0101


	//----- nvinfo : EIATTR_VRC_CTA_INIT_COUNT
	.align		4
        /*0034*/ 	.byte	0x02, 0x4a
	.zero		1
	.zero		1


	//----- nvinfo : EIATTR_EXIT_INSTR_OFFSETS
	.align		4
        /*0038*/ 	.byte	0x04, 0x1c
        /*003a*/ 	.short	(.L_31 - .L_30)


	//   ....[0]....
.L_30:
        /*003c*/ 	.word	0x00000df0


	//----- nvinfo : EIATTR_CBANK_PARAM_SIZE
	.align		4
.L_31:
        /*0040*/ 	.byte	0x03, 0x19
        /*0042*/ 	.short	0x0010


	//----- nvinfo : EIATTR_PARAM_CBANK
	.align		4
        /*0044*/ 	.byte	0x04, 0x0a
        /*0046*/ 	.short	(.L_33 - .L_32)
	.align		4
.L_32:
        /*0048*/ 	.word	index@(.nv.constant0._Z17verschluessselungPlS_)
        /*004c*/ 	.short	0x0380
        /*004e*/ 	.short	0x0010


	//----- nvinfo : EIATTR_SW_WAR
	.align		4
.L_33:
        /*0050*/ 	.byte	0x04, 0x36
        /*0052*/ 	.short	(.L_35 - .L_34)
.L_34:
        /*0054*/ 	.word	0x00000008
.L_35:


//--------------------- .nv.callgraph             --------------------------
	.section	.nv.callgraph,"",@"SHT_CUDA_CALLGRAPH"
	.align	4
	.sectionentsize	8
	.align		4
        /*0000*/ 	.word	0x00000000
	.align		4
        /*0004*/ 	.word	0xffffffff
	.align		4
        /*0008*/ 	.word	0x00000000
	.align		4
        /*000c*/ 	.word	0xfffffffe
	.align		4
        /*0010*/ 	.word	0x00000000
	.align		4
        /*0014*/ 	.word	0xfffffffd
	.align		4
        /*0018*/ 	.word	0x00000000
	.align		4
        /*001c*/ 	.word	0xfffffffc


//--------------------- .text._Z17entschluessselungPlS_ --------------------------
	.section	.text._Z17entschluessselungPlS_,"ax",@progbits
	.align	128
        .global         _Z17entschluessselungPlS_
        .type           _Z17entschluessselungPlS_,@function
        .size           _Z17entschluessselungPlS_,(.L_x_2 - _Z17entschluessselungPlS_)
        .other          _Z17entschluessselungPlS_,@"STO_CUDA_ENTRY STV_DEFAULT"
_Z17entschluessselungPlS_:
.text._Z17entschluessselungPlS_:
[----:B------:R-:W-:Y:S01]  /*0000*/  LDC R1, c[0x0][0x37c] ;  /* 0x0000df00ff017b82 */ /* 0x000fe20000000800 */
[----:B------:R-:W0:Y:S07]  /*0010*/  S2R R4, SR_CTAID.X ;  /* 0x0000000000047919 */ /* 0x000e2e0000002500 */
[----:B------:R-:W0:Y:S01]  /*0020*/  LDC.64 R2, c[0x0][0x380] ;  /* 0x0000e000ff027b82 */ /* 0x000e220000000a00 */
[----:B------:R-:W1:Y:S01]  /*0030*/  LDCU.64 UR4, c[0x0][0x358] ;  /* 0x00006b00ff0477ac */ /* 0x000e620008000a00 */
[----:B0-----:R-:W-:-:S05]  /*0040*/  IMAD.WIDE.U32 R2, R4, 0x38, R2 ;  /* 0x0000003804027825 */ /* 0x001fca00078e0002 */
[----:B-1----:R-:W2:Y:S02]  /*0050*/  LDG.E.64 R8, desc[UR4][R2.64] ;  /* 0x0000000402087981 */ /* 0x002ea4000c1e1b00 */
[-C--:B--2---:R-:W-:Y:S02]  /*0060*/  IMAD R5, R9, R8.reuse, RZ ;  /* 0x0000000809057224 */ /* 0x084fe400078e02ff */
[----:B------:R-:W-:-:S04]  /*0070*/  IMAD.WIDE.U32 R10, R8, R8, RZ ;  /* 0x00000008080a7225 */ /* 0x000fc800078e00ff */
[----:B------:R-:W-:Y:S02]  /*0080*/  IMAD R5, R8, R9, R5 ;  /* 0x0000000908057224 */ /* 0x000fe400078e0205 */
[----:B------:R-:W-:-:S04]  /*0090*/  IMAD.WIDE.U32 R6, R10, R8, RZ ;  /* 0x000000080a067225 */ /* 0x000fc800078e00ff */
[----:B------:R-:W-:-:S04]  /*00a0*/  IMAD.IADD R5, R11, 0x1, R5 ;  /* 0x000000010b057824 */ /* 0x000fc800078e0205 */
[----:B------:R-:W-:-:S04]  /*00b0*/  IMAD R5, R5, R8, RZ ;  /* 0x0000000805057224 */ /* 0x000fc800078e02ff */
[----:B------:R-:W-:-:S04]  /*00c0*/  IMAD R5, R9, R10, R5 ;  /* 0x0000000a09057224 */ /* 0x000fc800078e0205 */
[----:B------:R-:W-:-:S04]  /*00d0*/  IMAD.IADD R7, R7, 0x1, R5 ;  /* 0x0000000107077824 */ /* 0x000fc800078e0205 */
[----:B------:R-:W-:-:S04]  /*00e0*/  IMAD.WIDE.U32 R8, R7, -0x77777777, RZ ;  /* 0x8888888907087825 */ /* 0x000fc800078e00ff */
[----:B------:R-:W-:-:S04]  /*00f0*/  IMAD.WIDE.U32 R10, P0, R6, -0x77777778, R8 ;  /* 0x88888888060a7825 */ /* 0x000fc80007800008 */
[C---:B------:R-:W-:Y:S01]  /*0100*/  IMAD.WIDE.U32 R8, R6.reuse, -0x77777777, RZ ;  /* 0x8888888906087825 */ /* 0x040fe200078e00ff */
[----:B------:R-:W-:-:S04]  /*0110*/  IADD3 R12, P1, PT, R6, R11, RZ ;  /* 0x0000000b060c7210 */ /* 0x000fc80007f3e0ff */
[----:B------:R-:W-:Y:S02]  /*0120*/  IADD3.X R13, PT, PT, RZ, R7, RZ, P0, P1 ;  /* 0x00000007ff0d7210 */ /* 0x000fe400007e24ff */
[----:B------:R-:W-:Y:S02]  /*0130*/  IADD3 RZ, P0, PT, R9, R10, RZ ;  /* 0x0000000a09ff7210 */ /* 0x000fe40007f1e0ff */
[----:B------:R-:W-:-:S03]  /*0140*/  ISETP.LT.AND P1, PT, R7, RZ, PT ;  /* 0x000000ff0700720c */ /* 0x000fc60003f21270 */
[----:B------:R-:W-:-:S03]  /*0150*/  IMAD.WIDE.U32.X R8, R7, -0x77777778, R12, P0 ;  /* 0x8888888807087825 */ /* 0x000fc600000e040c */
[----:B------:R-:W-:-:S04]  /*0160*/  IADD3 R11, P0, PT, -R6, R8, RZ ;  /* 0x00000008060b7210 */ /* 0x000fc80007f1e1ff */
[----:B------:R-:W-:Y:S02]  /*0170*/  IADD3.X R0, PT, PT, ~R7, R9, RZ, P0, !PT ;  /* 0x0000000907007210 */ /* 0x000fe400007fe5ff */
[----:B------:R-:W-:Y:S01]  /*0180*/  IADD3 R10, P0, PT, R11, 0x77777777, RZ ;  /* 0x777777770b0a7810 */ /* 0x000fe20007f1e0ff */
[----:B------:R-:W0:Y:S03]  /*0190*/  LDC.64 R8, c[0x0][0x388] ;  /* 0x0000e200ff087b82 */ /* 0x000e260000000a00 */
[----:B------:R-:W-:Y:S02]  /*01a0*/  IADD3.X R5, PT, PT, R0, 0x77777777, RZ, P0, !PT ;  /* 0x7777777700057810 */ /* 0x000fe400007fe4ff */
[----:B------:R-:W-:Y:S02]  /*01b0*/  SEL R11, R10, R11, P1 ;  /* 0x0000000b0a0b7207 */ /* 0x000fe40000800000 */
[----:B------:R-:W-:-:S04]  /*01c0*/  SEL R0, R5, R0, P1 ;  /* 0x0000000005007207 */ /* 0x000fc80000800000 */
[----:B------:R-:W-:-:S04]  /*01d0*/  SHF.R.S64 R11, R11, 0x3, R0 ;  /* 0x000000030b0b7819 */ /* 0x000fc80000001000 */
[----:B------:R-:W-:-:S04]  /*01e0*/  LEA.HI R11, P0, R0, R11, RZ, 0x1 ;  /* 0x0000000b000b7211 */ /* 0x000fc800078108ff */
[----:B------:R-:W-:Y:S01]  /*01f0*/  LEA.HI.X.SX32 R0, R0, RZ, 0x1d, P0 ;  /* 0x000000ff00007211 */ /* 0x000fe200000feeff */
[----:B------:R-:W-:-:S04]  /*0200*/  IMAD.WIDE.U32 R6, R11, -0xf, R6 ;  /* 0xfffffff10b067825 */ /* 0x000fc800078e0006 */
[----:B------:R-:W-:Y:S02]  /*0210*/  IMAD R0, R0, -0xf, RZ ;  /* 0xfffffff100007824 */ /* 0x000fe400078e02ff */
[----:B0-----:R-:W-:-:S03]  /*0220*/  IMAD.WIDE.U32 R4, R4, 0x38, R8 ;  /* 0x0000003804047825 */ /* 0x001fc600078e0008 */
[----:B------:R-:W-:Y:S01]  /*0230*/  IADD3 R11, PT, PT, R7, -R11, R0 ;  /* 0x8000000b070b7210 */ /* 0x000fe20007ffe000 */
[----:B------:R-:W-:-:S05]  /*0240*/  IMAD.MOV.U32 R10, RZ, RZ, R6 ;  /* 0x000000ffff0a7224 */ /* 0x000fca00078e0006 */
[----:B------:R0:W-:Y:S04]  /*0250*/  STG.E.64 desc[UR4][R4.64], R10 ;  /* 0x0000000a04007986 */ /* 0x0001e8000c101b04 */
[----:B------:R-:W2:Y:S02]  /*0260*/  LDG.E.64 R8, desc[UR4][R2.64+0x8] ;  /* 0x0000080402087981 */ /* 0x000ea4000c1e1b00 */
[-C--:B--2---:R-:W-:Y:S02]  /*0270*/  IMAD R7, R9, R8.reuse, RZ ;  /* 0x0000000809077224 */ /* 0x084fe400078e02ff */
[----:B------:R-:W-:-:S04]  /*0280*/  IMAD.WIDE.U32 R12, R8, R8, RZ ;  /* 0x00000008080c7225 */ /* 0x000fc800078e00ff */
[----:B------:R-:W-:-:S04]  /*0290*/  IMAD R7, R8, R9, R7 ;  /* 0x0000000908077224 */ /* 0x000fc800078e0207 */
[----:B------:R-:W-:-:S04]  /*02a0*/  IMAD.IADD R7, R13, 0x1, R7 ;  /* 0x000000010d077824 */ /* 0x000fc800078e0207 */
[-C--:B------:R-:W-:Y:S02]  /*02b0*/  IMAD R13, R7, R8.reuse, RZ ;  /* 0x00000008070d7224 */ /* 0x080fe400078e02ff */
[----:B------:R-:W-:-:S04]  /*02c0*/  IMAD.WIDE.U32 R6, R12, R8, RZ ;  /* 0x000000080c067225 */ /* 0x000fc800078e00ff */
[----:B------:R-:W-:-:S05]  /*02d0*/  IMAD R13, R9, R12, R13 ;  /* 0x0000000c090d7224 */ /* 0x000fca00078e020d */
[----:B------:R-:W-:-:S05]  /*02e0*/  IADD3 R7, PT, PT, R7, R13, RZ ;  /* 0x0000000d07077210 */ /* 0x000fca0007ffe0ff */
[----:B------:R-:W-:-:S04]  /*02f0*/  IMAD.WIDE.U32 R8, R7, -0x77777777, RZ ;  /* 0x8888888907087825 */ /* 0x000fc800078e00ff */
[----:B0-----:R-:W-:-:S04]  /*0300*/  IMAD.WIDE.U32 R10, P0, R6, -0x77777778, R8 ;  /* 0x88888888060a7825 */ /* 0x001fc80007800008 */
[C---:B------:R-:W-:Y:S01]  /*0310*/  IMAD.WIDE.U32 R8, R6.reuse, -0x77777777, RZ ;  /* 0x8888888906087825 */ /* 0x040fe200078e00ff */
[----:B------:R-:W-:-:S04]  /*0320*/  IADD3 R12, P1, PT, R6, R11, RZ ;  /* 0x0000000b060c7210 */ /* 0x000fc80007f3e0ff */
[----:B------:R-:W-:Y:S02]  /*0330*/  IADD3.X R13, PT, PT, RZ, R7, RZ, P0, P1 ;  /* 0x00000007ff0d7210 */ /* 0x000fe400007e24ff */
[----:B------:R-:W-:Y:S02]  /*0340*/  IADD3 RZ, P0, PT, R9, R10, RZ ;  /* 0x0000000a09ff7210 */ /* 0x000fe40007f1e0ff */
[----:B------:R-:W-:-:S03]  /*0350*/  ISETP.LT.AND P1, PT, R7, RZ, PT ;  /* 0x000000ff0700720c */ /* 0x000fc60003f21270 */
[----:B------:R-:W-:-:S03]  /*0360*/  IMAD.WIDE.U32.X R8, R7, -0x77777778, R12, P0 ;  /* 0x8888888807087825 */ /* 0x000fc600000e040c */
[----:B------:R-:W-:-:S05]  /*0370*/  IADD3 R11, P0, PT, -R6, R8, RZ ;  /* 0x00000008060b7210 */ /* 0x000fca0007f1e1ff */
[----:B------:R-:W-:Y:S01]  /*0380*/  IMAD.X R0, R9, 0x1, ~R7, P0 ;  /* 0x0000000109007824 */ /* 0x000fe200000e0e07 */
[----:B------:R-:W-:-:S04]  /*0390*/  IADD3 R8, P0, PT, R11, 0x77777777, RZ ;  /* 0x777777770b087810 */ /* 0x000fc80007f1e0ff */
        /* <DEDUP_REMOVED lines=8> */
[----:B------:R-:W-:-:S03]  /*0420*/  IMAD.MOV.U32 R10, RZ, RZ, R6 ;  /* 0x000000ffff0a7224 */ /* 0x000fc600078e0006 */
[----:B------:R-:W-:-:S05]  /*0430*/  IADD3 R11, PT, PT, R7, -R11, R0 ;  /* 0x8000000b070b7210 */ /* 0x000fca0007ffe000 */
[----:B------:R0:W-:Y:S04]  /*0440*/  STG.E.64 desc[UR4][R4.64+0x8], R10 ;  /* 0x0000080a04007986 */ /* 0x0001e8000c101b04 */
[----:B------:R-:W2:Y:S02]  /*0450*/  LDG.E.64 R8, desc[UR4][R2.64+0x10] ;  /* 0x0000100402087981 */ /* 0x000ea4000c1e1b00 */
[-C--:B--2---:R-:W-:Y:S02]  /*0460*/  IMAD R7, R9, R8.reuse, RZ ;  /* 0x0000000809077224 */ /* 0x084fe400078e02ff */
[----:B------:R-:W-:-:S04]  /*0470*/  IMAD.WIDE.U32 R12, R8, R8, RZ ;  /* 0x00000008080c7225 */ /* 0x000fc800078e00ff */
[----:B------:R-:W-:-:S05]  /*0480*/  IMAD R7, R8, R9, R7 ;  /* 0x0000000908077224 */ /* 0x000fca00078e0207 */
[----:B------:R-:W-:-:S05]  /*0490*/  IADD3 R7, PT, PT, R13, R7, RZ ;  /* 0x000000070d077210 */ /* 0x000fca0007ffe0ff */
[-C--:B------:R-:W-:Y:S02]  /*04a0*/  IMAD R13, R7, R8.reuse, RZ ;  /* 0x00000008070d7224 */ /* 0x080fe400078e02ff */
[----:B------:R-:W-:-:S04]  /*04b0*/  IMAD.WIDE.U32 R6, R12, R8, RZ ;  /* 0x000000080c067225 */ /* 0x000fc800078e00ff */
[----:B------:R-:W-:-:S04]  /*04c0*/  IMAD R13, R9, R12, R13 ;  /* 0x0000000c090d7224 */ /* 0x000fc800078e020d */
[----:B------:R-:W-:-:S04]  /*04d0*/  IMAD.IADD R7, R7, 0x1, R13 ;  /* 0x0000000107077824 */ /* 0x000fc800078e020d */
        /* <DEDUP_REMOVED lines=122> */
[----:B------:R-:W-:Y:S02]  /*0c80*/  IMAD R11, R3, R10, R11 ;  /* 0x0000000a030b7224 */ /* 0x000fe400078e020b */
[----:B------:R-:W-:-:S04]  /*0c90*/  IMAD.WIDE.U32 R2, R6, -0x77777777, RZ ;  /* 0x8888888906027825 */ /* 0x000fc800078e00ff */
[----:B------:R-:W-:-:S04]  /*0ca0*/  IMAD.IADD R7, R7, 0x1, R11 ;  /* 0x0000000107077824 */ /* 0x000fc800078e020b */
[----:B------:R-:W-:-:S04]  /*0cb0*/  IMAD.WIDE.U32 R10, R7, -0x77777777, RZ ;  /* 0x88888889070a7825 */ /* 0x000fc800078e00ff */
[----:B------:R-:W-:-:S05]  /*0cc0*/  IMAD.WIDE.U32 R10, P0, R6, -0x77777778, R10 ;  /* 0x88888888060a7825 */ /* 0x000fca000780000a */
[----:B0-----:R-:W-:-:S04]  /*0cd0*/  IADD3 R8, P1, PT, R6, R11, RZ ;  /* 0x0000000b06087210 */ /* 0x001fc80007f3e0ff */
        /* <DEDUP_REMOVED lines=14> */
[----:B------:R-:W-:-:S05]  /*0dc0*/  IMAD R0, R0, -0xf, RZ ;  /* 0xfffffff100007824 */ /* 0x000fca00078e02ff */
[----:B------:R-:W-:-:S05]  /*0dd0*/  IADD3 R7, PT, PT, R7, -R3, R0 ;  /* 0x8000000307077210 */ /* 0x000fca0007ffe000 */
[----:B------:R-:W-:Y:S01]  /*0de0*/  STG.E.64 desc[UR4][R4.64+0x30], R6 ;  /* 0x0000300604007986 */ /* 0x000fe2000c101b04 */
[----:B------:R-:W-:Y:S05]  /*0df0*/  EXIT ;  /* 0x000000000000794d */ /* 0x000fea0003800000 */
.L_x_0:
[----:B------:R-:W-:-:S00]  /*0e00*/  BRA `(.L_x_0) ;  /* 0xfffffffc00fc7947 */ /* 0x000fc0000383ffff */
[----:B------:R-:W-:-:S00]  /*0e10*/  NOP ;  /* 0x0000000000007918 */ /* 0x000fc00000000000 */
        /* <DEDUP_REMOVED lines=14> */
.L_x_2:


//--------------------- .text._Z17verschluessselungPlS_ --------------------------
	.section	.text._Z17verschluessselungPlS_,"ax",@progbits
	.align	128
        .global         _Z17verschluessselungPlS_
        .type           _Z17verschluessselungPlS_,@function
        .size           _Z17verschluessselungPlS_,(.L_x_3 - _Z17verschluessselungPlS_)
        .other          _Z17verschluessselungPlS_,@"STO_CUDA_ENTRY STV_DEFAULT"
_Z17verschluessselungPlS_:
.text._Z17verschluessselungPlS_:
        /* <DEDUP_REMOVED lines=224> */
.L_x_1:
        /* <DEDUP_REMOVED lines=16> */
.L_x_3:


//--------------------- .nv.shared.reserved.0     --------------------------
	.section	.nv.shared.reserved.0,"aw",@nobits
	.weak		__nv_reservedSMEM_offset_0_alias
	.size		__nv_reservedSMEM_offset_0_alias, 0, 64
	.other		__nv_reservedSMEM_offset_0_alias,@"STO_CUDA_RESERVED_SHARED STV_DEFAULT"
__nv_reservedSMEM_offset_0_alias:
	.zero		0
	.zero		64


//--------------------- .nv.constant0._Z17entschluessselungPlS_ --------------------------
	.section	.nv.constant0._Z17entschluessselungPlS_,"a",@progbits
	.sectionflags	@""
	.align	4
.nv.constant0._Z17entschluessselungPlS_:
	.zero		912


//--------------------- .nv.constant0._Z17verschluessselungPlS_ --------------------------
	.section	.nv.constant0._Z17verschluessselungPlS_,"a",@progbits
	.sectionflags	@""
	.align	4
.nv.constant0._Z17verschluessselungPlS_:
	.zero		912


//--------------------- SYMBOLS --------------------------

	.type		.nv.reservedSmem.offset0,@object
	.size		.nv.reservedSmem.offset0,0x4
